//
// Generated by NVIDIA NVVM Compiler
//
// Compiler Build ID: CL-36424714
// Cuda compilation tools, release 13.0, V13.0.88
// Based on NVVM 20.0.0
//

.version 9.0
.target sm_100
.address_size 64

	// .globl	_Z8kernel_09intfield1S_

.visible .entry _Z8kernel_09intfield1S_(
	.param .align 8 .b8 _Z8kernel_09intfield1S__param_0[16],
	.param .align 8 .b8 _Z8kernel_09intfield1S__param_1[16]
)
{
	.reg .pred 	%p<2>;
	.reg .b32 	%r<12>;
	.reg .b64 	%rd<8>;

	ld.param.u64 	%rd2, [_Z8kernel_09intfield1S__param_1];
	ld.param.u64 	%rd1, [_Z8kernel_09intfield1S__param_0];
	ld.param.v2.u32 	{%r2, %r3}, [_Z8kernel_09intfield1S__param_0+8];
	mov.u32 	%r6, %tid.x;
	mov.u32 	%r7, %ctaid.x;
	mov.u32 	%r8, %ntid.x;
	mad.lo.s32 	%r1, %r7, %r8, %r6;
	setp.ge.u32 	%p1, %r1, %r2;
	@%p1 bra 	$L__BB0_2;
	cvta.to.global.u64 	%rd3, %rd2;
	cvta.to.global.u64 	%rd4, %rd1;
	mul.wide.s32 	%rd5, %r1, 4;
	add.s64 	%rd6, %rd3, %rd5;
	ld.global.u32 	%r9, [%rd6];
	add.s64 	%rd7, %rd4, %rd5;
	ld.global.u32 	%r10, [%rd7];
	add.s32 	%r11, %r10, %r9;
	st.global.u32 	[%rd7], %r11;
$L__BB0_2:
	ret;

}


// ===== COMPILED SASS (sm_100) =====

	.target	sm_100

	.elftype	@"ET_EXEC"


//--------------------- .note.nv.tkinfo           --------------------------
	.section	.note.nv.tkinfo,"",@"SHT_NOTE"
	.sectionflags	@"SHF_NOTE_NV_TKINFO"
	.tkinfo
        /*0018*/ 	.word	0x00000002
        /*0030*/ 	.string	""
        /*0030*/ 	.string	"ptxas"
        /*0030*/ 	.string	"Cuda compilation tools, release 13.0, V13.0.88"
        /*0030*/ 	.string	"Build cuda_13.0.r13.0/compiler.36424714_0"
        /*0030*/ 	.string	"-arch sm_100 -m 64 "



//--------------------- .note.nv.cuinfo           --------------------------
	.section	.note.nv.cuinfo,"",@"SHT_NOTE"
	.sectionflags	@"SHF_NOTE_NV_CUINFO"
        /*0018*/ 	.short	0x0002
        /*001a*/ 	.short	0x0064
        /*001c*/ 	.short	0x0082
	.zero		2


//--------------------- .nv.info                  --------------------------
	.section	.nv.info,"",@"SHT_CUDA_INFO"
	.align	4


	//----- nvinfo : EIATTR_REGCOUNT
	.align		4
        /*0000*/ 	.byte	0x04, 0x2f
        /*0002*/ 	.short	(.L_1 - .L_0)
	.align		4
.L_0:
        /*0004*/ 	.word	index@(_Z8kernel_09intfield1S_)
        /*0008*/ 	.word	0x0000000a


	//----- nvinfo : EIATTR_FRAME_SIZE
	.align		4
.L_1:
        /*000c*/ 	.byte	0x04, 0x11
        /*000e*/ 	.short	(.L_3 - .L_2)
	.align		4
.L_2:
        /*0010*/ 	.word	index@(_Z8kernel_09intfield1S_)
        /*0014*/ 	.word	0x00000000


	//----- nvinfo : EIATTR_MIN_STACK_SIZE
	.align		4
.L_3:
        /*0018*/ 	.byte	0x04, 0x12
        /*001a*/ 	.short	(.L_5 - .L_4)
	.align		4
.L_4:
        /*001c*/ 	.word	index@(_Z8kernel_09intfield1S_)
        /*0020*/ 	.word	0x00000000
.L_5:


//--------------------- .nv.compat                --------------------------
	.section	.nv.compat,"",@"SHT_CUDA_COMPAT_INFO"
	.align	4
        /*0000*/ 	.byte	0x02, 0x09, 0x00, 0x00, 0x02, 0x02, 0x01, 0x00, 0x02, 0x05, 0x05, 0x00, 0x03, 0x07, 0x01, 0x01
        /*0010*/ 	.byte	0x02, 0x03, 0x00, 0x00, 0x02, 0x06, 0x01, 0x00, 0x04, 0x0b, 0x08, 0x00, 0x09, 0x00, 0x00, 0x00
        /*0020*/ 	.byte	0x00, 0x00, 0x00, 0x00


//--------------------- .nv.info._Z8kernel_09intfield1S_ --------------------------
	.section	.nv.info._Z8kernel_09intfield1S_,"",@"SHT_CUDA_INFO"
	.sectionflags	@""
	.align	4


	//----- nvinfo : EIATTR_CUDA_API_VERSION
	.align		4
        /*0000*/ 	.byte	0x04, 0x37
        /*0002*/ 	.short	(.L_7 - .L_6)
.L_6:
        /*0004*/ 	.word	0x00000082


	//----- nvinfo : EIATTR_KPARAM_INFO
	.align		4
.L_7:
        /*0008*/ 	.byte	0x04, 0x17
        /*000a*/ 	.short	(.L_9 - .L_8)
.L_8:
        /*000c*/ 	.word	0x00000000
        /*0010*/ 	.short	0x0001
        /*0012*/ 	.short	0x0010
        /*0014*/ 	.byte	0x00, 0xf0, 0x41, 0x00


	//----- nvinfo : EIATTR_KPARAM_INFO
	.align		4
.L_9:
        /*0018*/ 	.byte	0x04, 0x17
        /*001a*/ 	.short	(.L_11 - .L_10)
.L_10:
        /*001c*/ 	.word	0x00000000
        /*0020*/ 	.short	0x0000
        /*0022*/ 	.short	0x0000
        /*0024*/ 	.byte	0x00, 0xf0, 0x41, 0x00


	//----- nvinfo : EIATTR_SPARSE_MMA_MASK
	.align		4
.L_11:
        /*0028*/ 	.byte	0x03, 0x50
        /*002a*/ 	.short	0x0000


	//----- nvinfo : EIATTR_MAXREG_COUNT
	.align		4
        /*002c*/ 	.byte	0x03, 0x1b
        /*002e*/ 	.short	0x00ff


	//----- nvinfo : EIATTR_MERCURY_ISA_VERSION
	.align		4
        /*0030*/ 	.byte	0x03, 0x5f
        /*0032*/ 	.short	0x0101


	//----- nvinfo : EIATTR_VRC_CTA_INIT_COUNT
	.align		4
        /*0034*/ 	.byte	0x02, 0x4a
	.zero		1
	.zero		1


	//----- nvinfo : EIATTR_EXIT_INSTR_OFFSETS
	.align		4
        /*0038*/ 	.byte	0x04, 0x1c
        /*003a*/ 	.short	(.L_13 - .L_12)


	//   ....[0]....
.L_12:
        /*003c*/ 	.word	0x00000070


	//   ....[1]....
        /*0040*/ 	.word	0x00000110


	//----- nvinfo : EIATTR_CBANK_PARAM_SIZE
	.align		4
.L_13:
        /*0044*/ 	.byte	0x03, 0x19
        /*0046*/ 	.short	0x0020


	//----- nvinfo : EIATTR_PARAM_CBANK
	.align		4
        /*0048*/ 	.byte	0x04, 0x0a
        /*004a*/ 	.short	(.L_15 - .L_14)
	.align		4
.L_14:
        /*004c*/ 	.word	index@(.nv.constant0._Z8kernel_09intfield1S_)
        /*0050*/ 	.short	0x0380
        /*0052*/ 	.short	0x0020


	//----- nvinfo : EIATTR_SW_WAR
	.align		4
.L_15:
        /*0054*/ 	.byte	0x04, 0x36
        /*0056*/ 	.short	(.L_17 - .L_16)
.L_16:
        /*0058*/ 	.word	0x00000008
.L_17:


//--------------------- .nv.callgraph             --------------------------
	.section	.nv.callgraph,"",@"SHT_CUDA_CALLGRAPH"
	.align	4
	.sectionentsize	8
	.align		4
        /*0000*/ 	.word	0x00000000
	.align		4
        /*0004*/ 	.word	0xffffffff
	.align		4
        /*0008*/ 	.word	0x00000000
	.align		4
        /*000c*/ 	.word	0xfffffffe
	.align		4
        /*0010*/ 	.word	0x00000000
	.align		4
        /*0014*/ 	.word	0xfffffffd
	.align		4
        /*0018*/ 	.word	0x00000000
	.align		4
        /*001c*/ 	.word	0xfffffffc


//--------------------- .text._Z8kernel_09intfield1S_ --------------------------
	.section	.text._Z8kernel_09intfield1S_,"ax",@progbits
	.align	128
        .global         _Z8kernel_09intfield1S_
        .type           _Z8kernel_09intfield1S_,@function
        .size           _Z8kernel_09intfield1S_,(.L_x_1 - _Z8kernel_09intfield1S_)
        .other          _Z8kernel_09intfield1S_,@"STO_CUDA_ENTRY STV_DEFAULT"
_Z8kernel_09intfield1S_:
.text._Z8kernel_09intfield1S_:
[----:B------:R-:W-:Y:S01]  /*0000*/  LDC R1, c[0x0][0x37c] ;  /* 0x0000df00ff017b82 */ /* 0x000fe20000000800 */
[----:B------:R-:W0:Y:S07]  /*0010*/  S2R R7, SR_TID.X ;  /* 0x0000000000077919 */ /* 0x000e2e0000002100 */
[----:B------:R-:W0:Y:S01]  /*0020*/  S2UR UR4, SR_CTAID.X ;  /* 0x00000000000479c3 */ /* 0x000e220000002500 */
[----:B------:R-:W1:Y:S07]  /*0030*/  LDCU UR5, c[0x0][0x388] ;  /* 0x00007100ff0577ac */ /* 0x000e6e0008000800 */
[----:B------:R-:W0:Y:S02]  /*0040*/  LDC R0, c[0x0][0x360] ;  /* 0x0000d800ff007b82 */ /* 0x000e240000000800 */
[----:B0-----:R-:W-:-:S05]  /*0050*/  IMAD R7, R0, UR4, R7 ;  /* 0x0000000400077c24 */ /* 0x001fca000f8e0207 */
[----:B-1----:R-:W-:-:S13]  /*0060*/  ISETP.GE.U32.AND P0, PT, R7, UR5, PT ;  /* 0x0000000507007c0c */ /* 0x002fda000bf06070 */
[----:B------:R-:W-:Y:S05]  /*0070*/  @P0 EXIT ;  /* 0x000000000000094d */ /* 0x000fea0003800000 */
[----:B------:R-:W0:Y:S01]  /*0080*/  LDC.64 R2, c[0x0][0x390] ;  /* 0x0000e400ff027b82 */ /* 0x000e220000000a00 */
[----:B------:R-:W1:Y:S07]  /*0090*/  LDCU.64 UR4, c[0x0][0x358] ;  /* 0x00006b00ff0477ac */ /* 0x000e6e0008000a00 */
[----:B------:R-:W2:Y:S01]  /*00a0*/  LDC.64 R4, c[0x0][0x380] ;  /* 0x0000e000ff047b82 */ /* 0x000ea20000000a00 */
[----:B0-----:R-:W-:-:S06]  /*00b0*/  IMAD.WIDE R2, R7, 0x4, R2 ;  /* 0x0000000407027825 */ /* 0x001fcc00078e0202 */
[----:B-1----:R-:W3:Y:S01]  /*00c0*/  LDG.E R2, desc[UR4][R2.64] ;  /* 0x0000000402027981 */ /* 0x002ee2000c1e1900 */
[----:B--2---:R-:W-:-:S05]  /*00d0*/  IMAD.WIDE R4, R7, 0x4, R4 ;  /* 0x0000000407047825 */ /* 0x004fca00078e0204 */
[----:B------:R-:W3:Y:S02]  /*00e0*/  LDG.E R7, desc[UR4][R4.64] ;  /* 0x0000000404077981 */ /* 0x000ee4000c1e1900 */
[----:B---3--:R-:W-:-:S05]  /*00f0*/  IADD3 R7, PT, PT, R2, R7, RZ ;  /* 0x0000000702077210 */ /* 0x008fca0007ffe0ff */
[----:B------:R-:W-:Y:S01]  /*0100*/  STG.E desc[UR4][R4.64], R7 ;  /* 0x0000000704007986 */ /* 0x000fe2000c101904 */
[----:B------:R-:W-:Y:S05]  /*0110*/  EXIT ;  /* 0x000000000000794d */ /* 0x000fea0003800000 */
.L_x_0:
[----:B------:R-:W-:-:S00]  /*0120*/  BRA `(.L_x_0) ;  /* 0xfffffffc00fc7947 */ /* 0x000fc0000383ffff */
[----:B------:R-:W-:-:S00]  /*0130*/  NOP ;  /* 0x0000000000007918 */ /* 0x000fc00000000000 */
        /* <DEDUP_REMOVED lines=12> */
.L_x_1:


//--------------------- .nv.shared.reserved.0     --------------------------
	.section	.nv.shared.reserved.0,"aw",@nobits
	.weak		__nv_reservedSMEM_offset_0_alias
	.size		__nv_reservedSMEM_offset_0_alias, 0, 64
	.other		__nv_reservedSMEM_offset_0_alias,@"STO_CUDA_RESERVED_SHARED STV_DEFAULT"
__nv_reservedSMEM_offset_0_alias:
	.zero		0
	.zero		64


//--------------------- .nv.constant0._Z8kernel_09intfield1S_ --------------------------
	.section	.nv.constant0._Z8kernel_09intfield1S_,"a",@progbits
	.sectionflags	@""
	.align	4
.nv.constant0._Z8kernel_09intfield1S_:
	.zero		928


//--------------------- SYMBOLS --------------------------

	.type		.nv.reservedSmem.offset0,@object
	.size		.nv.reservedSmem.offset0,0x4
